	.headerflags	@"EF_CUDA_TEXMODE_UNIFIED EF_CUDA_64BIT_ADDRESS EF_CUDA_ACCELERATORS EF_CUDA_SM90 EF_CUDA_VIRTUAL_SM(EF_CUDA_SM90)"
	.elftype	@"ET_EXEC"


//--------------------- .nv.info                  --------------------------
	.section	.nv.info,"",@"SHT_CUDA_INFO"
	.align	4


	//----- nvinfo : EIATTR_REGCOUNT
	.align		4
        /*0000*/ 	.byte	0x04, 0x2f
        /*0002*/ 	.short	(.L_1 - .L_0)
	.align		4
.L_0:
        /*0004*/ 	.word	index@(triton_poi_fused_clone_mul_0)
        /*0008*/ 	.word	0x00000010


	//----- nvinfo : EIATTR_MIN_STACK_SIZE
	.align		4
.L_1:
        /*000c*/ 	.byte	0x04, 0x12
        /*000e*/ 	.short	(.L_3 - .L_2)
	.align		4
.L_2:
        /*0010*/ 	.word	index@(triton_poi_fused_clone_mul_0)
        /*0014*/ 	.word	0x00000000


	//----- nvinfo : EIATTR_FRAME_SIZE
	.align		4
.L_3:
        /*0018*/ 	.byte	0x04, 0x11
        /*001a*/ 	.short	(.L_5 - .L_4)
	.align		4
.L_4:
        /*001c*/ 	.word	index@(triton_poi_fused_clone_mul_0)
        /*0020*/ 	.word	0x00000000


	//----- nvinfo : EIATTR_MIN_STACK_SIZE
	.align		4
.L_5:
        /*0024*/ 	.byte	0x04, 0x12
        /*0026*/ 	.short	(.L_7 - .L_6)
	.align		4
.L_6:
        /*0028*/ 	.word	index@(triton_poi_fused_clone_mul_0)
        /*002c*/ 	.word	0x00000000
.L_7:


//--------------------- .nv.info.triton_poi_fused_clone_mul_0 --------------------------
	.section	.nv.info.triton_poi_fused_clone_mul_0,"",@"SHT_CUDA_INFO"
	.sectionflags	@""
	.align	4


	//----- nvinfo : EIATTR_CUDA_API_VERSION
	.align		4
        /*0000*/ 	.byte	0x04, 0x37
        /*0002*/ 	.short	(.L_9 - .L_8)
.L_8:
        /*0004*/ 	.word	0x0000007c


	//----- nvinfo : EIATTR_KPARAM_INFO
	.align		4
.L_9:
        /*0008*/ 	.byte	0x04, 0x17
        /*000a*/ 	.short	(.L_11 - .L_10)
.L_10:
        /*000c*/ 	.word	0x00000000
        /*0010*/ 	.short	0x0004
        /*0012*/ 	.short	0x001c
        /*0014*/ 	.byte	0x00, 0xf0, 0x11, 0x00


	//----- nvinfo : EIATTR_KPARAM_INFO
	.align		4
.L_11:
        /*0018*/ 	.byte	0x04, 0x17
        /*001a*/ 	.short	(.L_13 - .L_12)
.L_12:
        /*001c*/ 	.word	0x00000000
        /*0020*/ 	.short	0x0003
        /*0022*/ 	.short	0x0018
        /*0024*/ 	.byte	0x00, 0xf0, 0x11, 0x00


	//----- nvinfo : EIATTR_KPARAM_INFO
	.align		4
.L_13:
        /*0028*/ 	.byte	0x04, 0x17
        /*002a*/ 	.short	(.L_15 - .L_14)
.L_14:
        /*002c*/ 	.word	0x00000000
        /*0030*/ 	.short	0x0002
        /*0032*/ 	.short	0x0010
        /*0034*/ 	.byte	0x00, 0xf4, 0x21, 0x00


	//----- nvinfo : EIATTR_KPARAM_INFO
	.align		4
.L_15:
        /*0038*/ 	.byte	0x04, 0x17
        /*003a*/ 	.short	(.L_17 - .L_16)
.L_16:
        /*003c*/ 	.word	0x00000000
        /*0040*/ 	.short	0x0001
        /*0042*/ 	.short	0x0008
        /*0044*/ 	.byte	0x00, 0xf4, 0x21, 0x00


	//----- nvinfo : EIATTR_KPARAM_INFO
	.align		4
.L_17:
        /*0048*/ 	.byte	0x04, 0x17
        /*004a*/ 	.short	(.L_19 - .L_18)
.L_18:
        /*004c*/ 	.word	0x00000000
        /*0050*/ 	.short	0x0000
        /*0052*/ 	.short	0x0000
        /*0054*/ 	.byte	0x00, 0xf4, 0x21, 0x00


	//----- nvinfo : EIATTR_SPARSE_MMA_MASK
	.align		4
.L_19:
        /*0058*/ 	.byte	0x03, 0x50
        /*005a*/ 	.short	0x0000


	//----- nvinfo : EIATTR_MAXREG_COUNT
	.align		4
        /*005c*/ 	.byte	0x03, 0x1b
        /*005e*/ 	.short	0x00ff


	//----- nvinfo : EIATTR_EXIT_INSTR_OFFSETS
	.align		4
        /*0060*/ 	.byte	0x04, 0x1c
        /*0062*/ 	.short	(.L_21 - .L_20)


	//   ....[0]....
.L_20:
        /*0064*/ 	.word	0x00000330


	//   ....[1]....
        /*0068*/ 	.word	0x00000390


	//----- nvinfo : EIATTR_REQNTID
	.align		4
.L_21:
        /*006c*/ 	.byte	0x04, 0x10
        /*006e*/ 	.short	(.L_23 - .L_22)
.L_22:
        /*0070*/ 	.word	0x00000020
        /*0074*/ 	.word	0x00000001
        /*0078*/ 	.word	0x00000001


	//----- nvinfo : EIATTR_CBANK_PARAM_SIZE
	.align		4
.L_23:
        /*007c*/ 	.byte	0x03, 0x19
        /*007e*/ 	.short	0x0020


	//----- nvinfo : EIATTR_PARAM_CBANK
	.align		4
        /*0080*/ 	.byte	0x04, 0x0a
        /*0082*/ 	.short	(.L_25 - .L_24)
	.align		4
.L_24:
        /*0084*/ 	.word	index@(.nv.constant0.triton_poi_fused_clone_mul_0)
        /*0088*/ 	.short	0x0210
        /*008a*/ 	.short	0x0020


	//----- nvinfo : EIATTR_SW_WAR
	.align		4
.L_25:
        /*008c*/ 	.byte	0x04, 0x36
        /*008e*/ 	.short	(.L_27 - .L_26)
.L_26:
        /*0090*/ 	.word	0x00000008
.L_27:


//--------------------- .nv.callgraph             --------------------------
	.section	.nv.callgraph,"",@"SHT_CUDA_CALLGRAPH"
	.align	4
	.sectionentsize	8
	.align		4
        /*0000*/ 	.word	0x00000000
	.align		4
        /*0004*/ 	.word	0xffffffff
	.align		4
        /*0008*/ 	.word	0x00000000
	.align		4
        /*000c*/ 	.word	0xfffffffe
	.align		4
        /*0010*/ 	.word	0x00000000
	.align		4
        /*0014*/ 	.word	0xfffffffd
	.align		4
        /*0018*/ 	.word	0x00000000
	.align		4
        /*001c*/ 	.word	0xfffffffc


//--------------------- .text.triton_poi_fused_clone_mul_0 --------------------------
	.section	.text.triton_poi_fused_clone_mul_0,"ax",@progbits
	.sectionflags	@"SHF_BARRIERS=1"
	.align	128
        .global         triton_poi_fused_clone_mul_0
        .type           triton_poi_fused_clone_mul_0,@function
        .size           triton_poi_fused_clone_mul_0,(.L_x_1 - triton_poi_fused_clone_mul_0)
        .other          triton_poi_fused_clone_mul_0,@"STO_CUDA_ENTRY STV_DEFAULT"
triton_poi_fused_clone_mul_0:
.text.triton_poi_fused_clone_mul_0:
[----:B------:R-:W0:Y:S02]  /*0000*/  LDC R1, c[0x0][0x28] ;  /* 0x00000a00ff017b82 */ /* 0x000e240000000800 */
[----:B------:R-:W1:Y:S01]  /*0010*/  S2R R0, SR_CTAID.Y ;  /* 0x0000000000007919 */ /* 0x000e620000002600 */
[----:B------:R-:W2:Y:S01]  /*0020*/  LDC.64 R4, c[0x0][0x218] ;  /* 0x00008600ff047b82 */ /* 0x000ea20000000a00 */
[----:B------:R-:W-:Y:S01]  /*0030*/  ULDC.64 UR6, c[0x0][0x208] ;  /* 0x0000820000067ab9 */ /* 0x000fe20000000a00 */
[----:B------:R-:W3:Y:S01]  /*0040*/  S2R R13, SR_TID.X ;  /* 0x00000000000d7919 */ /* 0x000ee20000002100 */
[----:B------:R-:W4:Y:S05]  /*0050*/  S2R R8, SR_CTAID.X ;  /* 0x0000000000087919 */ /* 0x000f2a0000002500 */
[----:B------:R-:W5:Y:S01]  /*0060*/  LDC.64 R2, c[0x0][0x210] ;  /* 0x00008400ff027b82 */ /* 0x000f620000000a00 */
[----:B-1----:R-:W-:Y:S01]  /*0070*/  IMAD.SHL.U32 R0, R0, 0x8, RZ ;  /* 0x0000000800007824 */ /* 0x002fe200078e00ff */
[----:B---3--:R-:W-:-:S04]  /*0080*/  SHF.R.U32.HI R9, RZ, 0x3, R13 ;  /* 0x00000003ff097819 */ /* 0x008fc8000001160d */
[----:B------:R-:W-:Y:S01]  /*0090*/  LOP3.LUT R6, R0, 0x7, R13, 0xf8, !PT ;  /* 0x0000000700067812 */ /* 0x000fe200078ef80d */
[----:B----4-:R-:W-:Y:S01]  /*00a0*/  IMAD.SHL.U32 R8, R8, 0x4, RZ ;  /* 0x0000000408087824 */ /* 0x010fe200078e00ff */
[----:B------:R-:W-:Y:S02]  /*00b0*/  SGXT.U32 R9, R9, 0x2 ;  /* 0x000000020909781a */ /* 0x000fe40000000000 */
[----:B------:R-:W-:Y:S02]  /*00c0*/  SHF.R.S32.HI R7, RZ, 0x1f, R6 ;  /* 0x0000001fff077819 */ /* 0x000fe40000011406 */
[----:B------:R-:W-:Y:S02]  /*00d0*/  ISETP.GE.AND P1, PT, R6, 0x10, PT ;  /* 0x000000100600780c */ /* 0x000fe40003f26270 */
[----:B------:R-:W-:Y:S02]  /*00e0*/  LEA.HI R10, R7, R6, RZ, 0x2 ;  /* 0x00000006070a7211 */ /* 0x000fe400078f10ff */
[----:B------:R-:W-:-:S02]  /*00f0*/  LOP3.LUT R7, R8, R9, RZ, 0xfc, !PT ;  /* 0x0000000908077212 */ /* 0x000fc400078efcff */
[C---:B------:R-:W-:Y:S01]  /*0100*/  LOP3.LUT R11, R10.reuse, 0xfffffffc, RZ, 0xc0, !PT ;  /* 0xfffffffc0a0b7812 */ /* 0x040fe200078ec0ff */
[----:B------:R-:W-:Y:S01]  /*0110*/  IMAD.SHL.U32 R10, R10, 0x4, RZ ;  /* 0x000000040a0a7824 */ /* 0x000fe200078e00ff */
[----:B------:R-:W-:-:S03]  /*0120*/  ISETP.GE.AND P0, PT, R7, 0x4, PT ;  /* 0x000000040700780c */ /* 0x000fc60003f06270 */
[----:B------:R-:W-:Y:S01]  /*0130*/  IMAD.IADD R11, R6, 0x1, -R11 ;  /* 0x00000001060b7824 */ /* 0x000fe200078e0a0b */
[----:B------:R-:W-:Y:S02]  /*0140*/  LOP3.LUT R10, R10, 0xfffffff0, RZ, 0xc0, !PT ;  /* 0xfffffff00a0a7812 */ /* 0x000fe400078ec0ff */
[----:B------:R-:W-:Y:S01]  /*0150*/  ISETP.LT.AND P0, PT, R6, 0x10, !P0 ;  /* 0x000000100600780c */ /* 0x000fe20004701270 */
[----:B------:R-:W-:Y:S02]  /*0160*/  IMAD R7, R7, 0x4, R11 ;  /* 0x0000000407077824 */ /* 0x000fe400078e020b */
[----:B--2---:R-:W-:-:S04]  /*0170*/  IMAD.WIDE R4, R11, 0x4, R4 ;  /* 0x000000040b047825 */ /* 0x004fc800078e0204 */
[----:B------:R-:W-:Y:S02]  /*0180*/  IMAD.IADD R7, R7, 0x1, R10 ;  /* 0x0000000107077824 */ /* 0x000fe400078e020a */
[----:B------:R-:W-:Y:S02]  /*0190*/  IMAD.MOV.U32 R11, RZ, RZ, RZ ;  /* 0x000000ffff0b7224 */ /* 0x000fe400078e00ff */
[----:B------:R-:W-:Y:S02]  /*01a0*/  IMAD.MOV.U32 R6, RZ, RZ, RZ ;  /* 0x000000ffff067224 */ /* 0x000fe400078e00ff */
[----:B-----5:R-:W-:Y:S02]  /*01b0*/  IMAD.WIDE R2, R7, 0x4, R2 ;  /* 0x0000000407027825 */ /* 0x020fe400078e0202 */
[----:B------:R-:W2:Y:S04]  /*01c0*/  @!P1 LDG.E.EL R11, desc[UR6][R4.64] ;  /* 0x00000006040b9981 */ /* 0x000ea8000c2e1900 */
[----:B------:R1:W2:Y:S01]  /*01d0*/  @P0 LDG.E.EL R6, desc[UR6][R2.64] ;  /* 0x0000000602060981 */ /* 0x0002a2000c2e1900 */
[----:B------:R-:W3:Y:S01]  /*01e0*/  S2UR UR5, SR_CgaCtaId ;  /* 0x00000000000579c3 */ /* 0x000ee20000008800 */
[----:B------:R-:W-:Y:S01]  /*01f0*/  IMAD.SHL.U32 R7, R13, 0x4, RZ ;  /* 0x000000040d077824 */ /* 0x000fe200078e00ff */
[----:B------:R-:W-:Y:S01]  /*0200*/  UMOV UR4, 0x400 ;  /* 0x0000040000047882 */ /* 0x000fe20000000000 */
[----:B------:R-:W-:-:S02]  /*0210*/  SHF.R.U32.HI R12, RZ, 0x2, R13 ;  /* 0x00000002ff0c7819 */ /* 0x000fc4000001160d */
[----:B------:R-:W-:Y:S02]  /*0220*/  LOP3.LUT R8, R8, 0x3, R13, 0xf8, !PT ;  /* 0x0000000308087812 */ /* 0x000fe400078ef80d */
[----:B------:R-:W-:Y:S02]  /*0230*/  LOP3.LUT R10, R7, 0x1c, RZ, 0xc0, !PT ;  /* 0x0000001c070a7812 */ /* 0x000fe400078ec0ff */
[----:B------:R-:W-:Y:S02]  /*0240*/  SGXT.U32 R7, R12, 0x3 ;  /* 0x000000030c07781a */ /* 0x000fe40000000000 */
[----:B------:R-:W-:Y:S02]  /*0250*/  LOP3.LUT R9, R10, R9, RZ, 0xfc, !PT ;  /* 0x000000090a097212 */ /* 0x000fe400078efcff */
[----:B------:R-:W-:Y:S02]  /*0260*/  LOP3.LUT R7, R0, R7, RZ, 0xfc, !PT ;  /* 0x0000000700077212 */ /* 0x000fe400078efcff */
[----:B------:R-:W-:-:S02]  /*0270*/  ISETP.GE.AND P0, PT, R8, 0x4, PT ;  /* 0x000000040800780c */ /* 0x000fc40003f06270 */
[----:B-1----:R-:W-:Y:S02]  /*0280*/  LOP3.LUT R2, R13, 0x1c, RZ, 0xc0, !PT ;  /* 0x0000001c0d027812 */ /* 0x002fe400078ec0ff */
[----:B------:R-:W-:Y:S02]  /*0290*/  ISETP.LT.AND P0, PT, R7, 0x10, !P0 ;  /* 0x000000100700780c */ /* 0x000fe40004701270 */
[----:B------:R-:W-:Y:S01]  /*02a0*/  LOP3.LUT R0, R13, 0x1f, RZ, 0xc0, !PT ;  /* 0x0000001f0d007812 */ /* 0x000fe200078ec0ff */
[----:B---3--:R-:W-:-:S06]  /*02b0*/  UPRMT UR4, UR5, 0x654, UR4 ;  /* 0x0000065405047896 */ /* 0x008fcc0008000004 */
[----:B------:R-:W-:Y:S02]  /*02c0*/  VIADD R10, R10, UR4 ;  /* 0x000000040a0a7c36 */ /* 0x000fe40008000000 */
[----:B------:R-:W-:Y:S02]  /*02d0*/  VIADD R3, R2, UR4 ;  /* 0x0000000402037c36 */ /* 0x000fe40008000000 */
[----:B------:R-:W-:Y:S02]  /*02e0*/  IMAD R9, R9, 0x4, R10 ;  /* 0x0000000409097824 */ /* 0x000fe400078e020a */
[----:B------:R-:W-:Y:S02]  /*02f0*/  IMAD R0, R0, 0x4, R3 ;  /* 0x0000000400007824 */ /* 0x000fe400078e0203 */
[----:B--2---:R-:W-:-:S05]  /*0300*/  FADD R6, R11, R6 ;  /* 0x000000060b067221 */ /* 0x004fca0000000000 */
[----:B------:R1:W-:Y:S01]  /*0310*/  STS [R9], R6 ;  /* 0x0000000609007388 */ /* 0x0003e20000000800 */
[----:B------:R-:W-:Y:S06]  /*0320*/  BAR.SYNC.DEFER_BLOCKING 0x0 ;  /* 0x0000000000007b1d */ /* 0x000fec0000010000 */
[----:B-1----:R-:W-:Y:S05]  /*0330*/  @!P0 EXIT ;  /* 0x000000000000894d */ /* 0x002fea0003800000 */
[----:B------:R-:W0:Y:S01]  /*0340*/  LDS R5, [R0] ;  /* 0x0000000000057984 */ /* 0x000e220000000800 */
[----:B------:R-:W1:Y:S01]  /*0350*/  LDC.64 R2, c[0x0][0x220] ;  /* 0x00008800ff027b82 */ /* 0x000e620000000a00 */
[----:B------:R-:W-:-:S04]  /*0360*/  IMAD R7, R7, 0x4, R8 ;  /* 0x0000000407077824 */ /* 0x000fc800078e0208 */
[----:B-1----:R-:W-:-:S05]  /*0370*/  IMAD.WIDE R2, R7, 0x4, R2 ;  /* 0x0000000407027825 */ /* 0x002fca00078e0202 */
[----:B0-----:R-:W-:Y:S01]  /*0380*/  STG.E desc[UR6][R2.64], R5 ;  /* 0x0000000502007986 */ /* 0x001fe2000c101906 */
[----:B------:R-:W-:Y:S05]  /*0390*/  EXIT ;  /* 0x000000000000794d */ /* 0x000fea0003800000 */
.L_x_0:
[----:B------:R-:W-:-:S00]  /*03a0*/  BRA `(.L_x_0) ;  /* 0xfffffffc00fc7947 */ /* 0x000fc0000383ffff */
[----:B------:R-:W-:-:S00]  /*03b0*/  NOP ;  /* 0x0000000000007918 */ /* 0x000fc00000000000 */
        /* <DEDUP_REMOVED lines=12> */
.L_x_1:


//--------------------- .nv.shared.triton_poi_fused_clone_mul_0 --------------------------
	.section	.nv.shared.triton_poi_fused_clone_mul_0,"aw",@nobits
	.sectionflags	@""
	.align	16
	.zero		1024


//--------------------- .nv.constant0.triton_poi_fused_clone_mul_0 --------------------------
	.section	.nv.constant0.triton_poi_fused_clone_mul_0,"a",@progbits
	.sectionflags	@""
	.align	4
.nv.constant0.triton_poi_fused_clone_mul_0:
	.zero		560
